	.headerflags	@"EF_CUDA_TEXMODE_UNIFIED EF_CUDA_64BIT_ADDRESS EF_CUDA_ACCELERATORS EF_CUDA_SM90 EF_CUDA_VIRTUAL_SM(EF_CUDA_SM90)"
	.elftype	@"ET_EXEC"


//--------------------- .nv.info                  --------------------------
	.section	.nv.info,"",@"SHT_CUDA_INFO"
	.align	4


	//----- nvinfo : EIATTR_REGCOUNT
	.align		4
        /*0000*/ 	.byte	0x04, 0x2f
        /*0002*/ 	.short	(.L_3 - .L_2)
	.align		4
.L_2:
        /*0004*/ 	.word	index@(triton_poi_fused__native_batch_norm_legit_no_training_relu_89)
        /*0008*/ 	.word	0x00000016


	//----- nvinfo : EIATTR_MIN_STACK_SIZE
	.align		4
.L_3:
        /*000c*/ 	.byte	0x04, 0x12
        /*000e*/ 	.short	(.L_5 - .L_4)
	.align		4
.L_4:
        /*0010*/ 	.word	index@(triton_poi_fused__native_batch_norm_legit_no_training_relu_89)
        /*0014*/ 	.word	0x00000000


	//----- nvinfo : EIATTR_FRAME_SIZE
	.align		4
.L_5:
        /*0018*/ 	.byte	0x04, 0x11
        /*001a*/ 	.short	(.L_7 - .L_6)
	.align		4
.L_6:
        /*001c*/ 	.word	index@(triton_poi_fused__native_batch_norm_legit_no_training_relu_89)
        /*0020*/ 	.word	0x00000000


	//----- nvinfo : EIATTR_MIN_STACK_SIZE
	.align		4
.L_7:
        /*0024*/ 	.byte	0x04, 0x12
        /*0026*/ 	.short	(.L_9 - .L_8)
	.align		4
.L_8:
        /*0028*/ 	.word	index@(triton_poi_fused__native_batch_norm_legit_no_training_relu_89)
        /*002c*/ 	.word	0x00000000
.L_9:


//--------------------- .nv.info.triton_poi_fused__native_batch_norm_legit_no_training_relu_89 --------------------------
	.section	.nv.info.triton_poi_fused__native_batch_norm_legit_no_training_relu_89,"",@"SHT_CUDA_INFO"
	.sectionflags	@""
	.align	4


	//----- nvinfo : EIATTR_CUDA_API_VERSION
	.align		4
        /*0000*/ 	.byte	0x04, 0x37
        /*0002*/ 	.short	(.L_11 - .L_10)
.L_10:
        /*0004*/ 	.word	0x0000007c


	//----- nvinfo : EIATTR_KPARAM_INFO
	.align		4
.L_11:
        /*0008*/ 	.byte	0x04, 0x17
        /*000a*/ 	.short	(.L_13 - .L_12)
.L_12:
        /*000c*/ 	.word	0x00000000
        /*0010*/ 	.short	0x0006
        /*0012*/ 	.short	0x0030
        /*0014*/ 	.byte	0x00, 0xf0, 0x11, 0x00


	//----- nvinfo : EIATTR_KPARAM_INFO
	.align		4
.L_13:
        /*0018*/ 	.byte	0x04, 0x17
        /*001a*/ 	.short	(.L_15 - .L_14)
.L_14:
        /*001c*/ 	.word	0x00000000
        /*0020*/ 	.short	0x0005
        /*0022*/ 	.short	0x0028
        /*0024*/ 	.byte	0x00, 0xf4, 0x21, 0x00


	//----- nvinfo : EIATTR_KPARAM_INFO
	.align		4
.L_15:
        /*0028*/ 	.byte	0x04, 0x17
        /*002a*/ 	.short	(.L_17 - .L_16)
.L_16:
        /*002c*/ 	.word	0x00000000
        /*0030*/ 	.short	0x0004
        /*0032*/ 	.short	0x0020
        /*0034*/ 	.byte	0x00, 0xf4, 0x21, 0x00


	//----- nvinfo : EIATTR_KPARAM_INFO
	.align		4
.L_17:
        /*0038*/ 	.byte	0x04, 0x17
        /*003a*/ 	.short	(.L_19 - .L_18)
.L_18:
        /*003c*/ 	.word	0x00000000
        /*0040*/ 	.short	0x0003
        /*0042*/ 	.short	0x0018
        /*0044*/ 	.byte	0x00, 0xf4, 0x21, 0x00


	//----- nvinfo : EIATTR_KPARAM_INFO
	.align		4
.L_19:
        /*0048*/ 	.byte	0x04, 0x17
        /*004a*/ 	.short	(.L_21 - .L_20)
.L_20:
        /*004c*/ 	.word	0x00000000
        /*0050*/ 	.short	0x0002
        /*0052*/ 	.short	0x0010
        /*0054*/ 	.byte	0x00, 0xf4, 0x21, 0x00


	//----- nvinfo : EIATTR_KPARAM_INFO
	.align		4
.L_21:
        /*0058*/ 	.byte	0x04, 0x17
        /*005a*/ 	.short	(.L_23 - .L_22)
.L_22:
        /*005c*/ 	.word	0x00000000
        /*0060*/ 	.short	0x0001
        /*0062*/ 	.short	0x0008
        /*0064*/ 	.byte	0x00, 0xf4, 0x21, 0x00


	//----- nvinfo : EIATTR_KPARAM_INFO
	.align		4
.L_23:
        /*0068*/ 	.byte	0x04, 0x17
        /*006a*/ 	.short	(.L_25 - .L_24)
.L_24:
        /*006c*/ 	.word	0x00000000
        /*0070*/ 	.short	0x0000
        /*0072*/ 	.short	0x0000
        /*0074*/ 	.byte	0x00, 0xf4, 0x21, 0x00


	//----- nvinfo : EIATTR_SPARSE_MMA_MASK
	.align		4
.L_25:
        /*0078*/ 	.byte	0x03, 0x50
        /*007a*/ 	.short	0x0000


	//----- nvinfo : EIATTR_MAXREG_COUNT
	.align		4
        /*007c*/ 	.byte	0x03, 0x1b
        /*007e*/ 	.short	0x00ff


	//----- nvinfo : EIATTR_EXIT_INSTR_OFFSETS
	.align		4
        /*0080*/ 	.byte	0x04, 0x1c
        /*0082*/ 	.short	(.L_27 - .L_26)


	//   ....[0]....
.L_26:
        /*0084*/ 	.word	0x00000490


	//   ....[1]....
        /*0088*/ 	.word	0x000004b0


	//----- nvinfo : EIATTR_REQNTID
	.align		4
.L_27:
        /*008c*/ 	.byte	0x04, 0x10
        /*008e*/ 	.short	(.L_29 - .L_28)
.L_28:
        /*0090*/ 	.word	0x00000080
        /*0094*/ 	.word	0x00000001
        /*0098*/ 	.word	0x00000001


	//----- nvinfo : EIATTR_CBANK_PARAM_SIZE
	.align		4
.L_29:
        /*009c*/ 	.byte	0x03, 0x19
        /*009e*/ 	.short	0x0034


	//----- nvinfo : EIATTR_PARAM_CBANK
	.align		4
        /*00a0*/ 	.byte	0x04, 0x0a
        /*00a2*/ 	.short	(.L_31 - .L_30)
	.align		4
.L_30:
        /*00a4*/ 	.word	index@(.nv.constant0.triton_poi_fused__native_batch_norm_legit_no_training_relu_89)
        /*00a8*/ 	.short	0x0210
        /*00aa*/ 	.short	0x0034


	//----- nvinfo : EIATTR_SW_WAR
	.align		4
.L_31:
        /*00ac*/ 	.byte	0x04, 0x36
        /*00ae*/ 	.short	(.L_33 - .L_32)
.L_32:
        /*00b0*/ 	.word	0x00000008
.L_33:


//--------------------- .nv.callgraph             --------------------------
	.section	.nv.callgraph,"",@"SHT_CUDA_CALLGRAPH"
	.align	4
	.sectionentsize	8
	.align		4
        /*0000*/ 	.word	0x00000000
	.align		4
        /*0004*/ 	.word	0xffffffff
	.align		4
        /*0008*/ 	.word	0x00000000
	.align		4
        /*000c*/ 	.word	0xfffffffe
	.align		4
        /*0010*/ 	.word	0x00000000
	.align		4
        /*0014*/ 	.word	0xfffffffd
	.align		4
        /*0018*/ 	.word	0x00000000
	.align		4
        /*001c*/ 	.word	0xfffffffc


//--------------------- .nv.constant4             --------------------------
	.section	.nv.constant4,"a",@progbits
	.align	8
	.align		8
.nv.constant4:
        /*0000*/ 	.dword	_$_str
	.align		8
        /*0008*/ 	.dword	_$_str_$_2


//--------------------- .text.triton_poi_fused__native_batch_norm_legit_no_training_relu_89 --------------------------
	.section	.text.triton_poi_fused__native_batch_norm_legit_no_training_relu_89,"ax",@progbits
	.align	128
        .global         triton_poi_fused__native_batch_norm_legit_no_training_relu_89
        .type           triton_poi_fused__native_batch_norm_legit_no_training_relu_89,@function
        .size           triton_poi_fused__native_batch_norm_legit_no_training_relu_89,(.L_x_1 - triton_poi_fused__native_batch_norm_legit_no_training_relu_89)
        .other          triton_poi_fused__native_batch_norm_legit_no_training_relu_89,@"STO_CUDA_ENTRY STV_DEFAULT"
triton_poi_fused__native_batch_norm_legit_no_training_relu_89:
.text.triton_poi_fused__native_batch_norm_legit_no_training_relu_89:
[----:B------:R-:W0:Y:S01]  /*0000*/  LDC R1, c[0x0][0x28] ;  /* 0x00000a00ff017b82 */ /* 0x000e220000000800 */
[----:B------:R-:W1:Y:S07]  /*0010*/  S2R R0, SR_TID.X ;  /* 0x0000000000007919 */ /* 0x000e6e0000002100 */
[----:B------:R-:W2:Y:S01]  /*0020*/  LDC.64 R8, c[0x0][0x220] ;  /* 0x00008800ff087b82 */ /* 0x000ea20000000a00 */
[----:B------:R-:W-:Y:S01]  /*0030*/  ULDC.64 UR4, c[0x0][0x208] ;  /* 0x0000820000047ab9 */ /* 0x000fe20000000a00 */
[----:B------:R-:W3:Y:S06]  /*0040*/  S2R R5, SR_CTAID.X ;  /* 0x0000000000057919 */ /* 0x000eec0000002500 */
[----:B------:R-:W4:Y:S08]  /*0050*/  LDC.64 R14, c[0x0][0x218] ;  /* 0x00008600ff0e7b82 */ /* 0x000f300000000a00 */
[----:B------:R-:W5:Y:S08]  /*0060*/  LDC.64 R12, c[0x0][0x210] ;  /* 0x00008400ff0c7b82 */ /* 0x000f700000000a00 */
[----:B------:R-:W4:Y:S01]  /*0070*/  LDC.64 R16, c[0x0][0x228] ;  /* 0x00008a00ff107b82 */ /* 0x000f220000000a00 */
[----:B-1----:R-:W-:-:S07]  /*0080*/  IMAD.SHL.U32 R0, R0, 0x2, RZ ;  /* 0x0000000200007824 */ /* 0x002fce00078e00ff */
[----:B------:R-:W1:Y:S01]  /*0090*/  LDC.64 R18, c[0x0][0x230] ;  /* 0x00008c00ff127b82 */ /* 0x000e620000000a00 */
[----:B---3--:R-:W-:Y:S02]  /*00a0*/  SHF.R.S32.HI R3, RZ, 0x17, R5 ;  /* 0x00000017ff037819 */ /* 0x008fe40000011405 */
[----:B------:R-:W-:Y:S02]  /*00b0*/  LOP3.LUT R0, R0, 0xfe, RZ, 0xc0, !PT ;  /* 0x000000fe00007812 */ /* 0x000fe400078ec0ff */
[----:B------:R-:W-:-:S03]  /*00c0*/  SGXT R3, R3, 0x1 ;  /* 0x000000010303781a */ /* 0x000fc60000000200 */
[----:B------:R-:W-:Y:S01]  /*00d0*/  IMAD R0, R5, 0x100, R0 ;  /* 0x0000010005007824 */ /* 0x000fe200078e0200 */
[----:B------:R-:W-:-:S04]  /*00e0*/  CS2R R4, SRZ ;  /* 0x0000000000047805 */ /* 0x000fc8000001ff00 */
[----:B------:R-:W-:Y:S02]  /*00f0*/  LEA.HI R3, R3, R0, RZ, 0x2 ;  /* 0x0000000003037211 */ /* 0x000fe400078f10ff */
[----:B------:R-:W-:Y:S02]  /*0100*/  ISETP.GE.AND P0, PT, R0, 0x800, PT ;  /* 0x000008000000780c */ /* 0x000fe40003f06270 */
[--C-:B------:R-:W-:Y:S02]  /*0110*/  SHF.R.S32.HI R2, RZ, 0x2, R3.reuse ;  /* 0x00000002ff027819 */ /* 0x100fe40000011403 */
[----:B------:R-:W-:-:S04]  /*0120*/  SHF.R.S32.HI R3, RZ, 0x1f, R3 ;  /* 0x0000001fff037819 */ /* 0x000fc80000011403 */
[----:B------:R-:W-:-:S04]  /*0130*/  LEA.HI R3, R3, R2, RZ, 0x7 ;  /* 0x0000000203037211 */ /* 0x000fc800078f38ff */
[----:B------:R-:W-:-:S04]  /*0140*/  LOP3.LUT R3, R3, 0xffffff80, RZ, 0xc0, !PT ;  /* 0xffffff8003037812 */ /* 0x000fc800078ec0ff */
[----:B------:R-:W-:-:S05]  /*0150*/  IADD3 R11, R2, -R3, RZ ;  /* 0x80000003020b7210 */ /* 0x000fca0007ffe0ff */
[----:B--2---:R-:W-:-:S05]  /*0160*/  IMAD.WIDE R8, R11, 0x4, R8 ;  /* 0x000000040b087825 */ /* 0x004fca00078e0208 */
[----:B------:R-:W2:Y:S04]  /*0170*/  @!P0 LDG.E.EL R4, desc[UR4][R8.64] ;  /* 0x0000000408048981 */ /* 0x000ea8000c2e1900 */
[----:B------:R3:W2:Y:S01]  /*0180*/  @!P0 LDG.E.EL R5, desc[UR4][R8.64] ;  /* 0x0000000408058981 */ /* 0x0006a2000c2e1900 */
[----:B------:R-:W-:Y:S02]  /*0190*/  CS2R R6, SRZ ;  /* 0x0000000000067805 */ /* 0x000fe4000001ff00 */
[----:B------:R-:W-:Y:S01]  /*01a0*/  CS2R R2, SRZ ;  /* 0x0000000000027805 */ /* 0x000fe2000001ff00 */
[----:B----4-:R-:W-:-:S04]  /*01b0*/  IMAD.WIDE R14, R11, 0x4, R14 ;  /* 0x000000040b0e7825 */ /* 0x010fc800078e020e */
[----:B-----5:R-:W-:Y:S01]  /*01c0*/  IMAD.WIDE R12, R0, 0x4, R12 ;  /* 0x00000004000c7825 */ /* 0x020fe200078e020c */
[----:B------:R-:W4:Y:S01]  /*01d0*/  @!P0 LDG.E.EL R7, desc[UR4][R14.64] ;  /* 0x000000040e078981 */ /* 0x000f22000c2e1900 */
[----:B---3--:R-:W-:Y:S02]  /*01e0*/  CS2R R8, SRZ ;  /* 0x0000000000087805 */ /* 0x008fe4000001ff00 */
[C---:B0-----:R-:W-:Y:S01]  /*01f0*/  IMAD.WIDE R16, R11.reuse, 0x4, R16 ;  /* 0x000000040b107825 */ /* 0x041fe200078e0210 */
[----:B------:R0:W3:Y:S03]  /*0200*/  @!P0 LDG.E.EL R6, desc[UR4][R14.64] ;  /* 0x000000040e068981 */ /* 0x0000e6000c2e1900 */
[----:B-1----:R-:W-:Y:S01]  /*0210*/  IMAD.WIDE R18, R11, 0x4, R18 ;  /* 0x000000040b127825 */ /* 0x002fe200078e0212 */
[----:B------:R1:W4:Y:S01]  /*0220*/  @!P0 LDG.E.64 R2, desc[UR4][R12.64] ;  /* 0x000000040c028981 */ /* 0x000322000c1e1b00 */
[----:B------:R-:W-:-:S03]  /*0230*/  CS2R R10, SRZ ;  /* 0x00000000000a7805 */ /* 0x000fc6000001ff00 */
[----:B------:R-:W5:Y:S04]  /*0240*/  @!P0 LDG.E.EL R9, desc[UR4][R18.64] ;  /* 0x0000000412098981 */ /* 0x000f68000c2e1900 */
[----:B------:R-:W5:Y:S04]  /*0250*/  @!P0 LDG.E.EL R10, desc[UR4][R16.64] ;  /* 0x00000004100a8981 */ /* 0x000f68000c2e1900 */
[----:B------:R-:W3:Y:S04]  /*0260*/  @!P0 LDG.E.EL R11, desc[UR4][R16.64] ;  /* 0x00000004100b8981 */ /* 0x000ee8000c2e1900 */
[----:B------:R-:W3:Y:S01]  /*0270*/  @!P0 LDG.E.EL R8, desc[UR4][R18.64] ;  /* 0x0000000412088981 */ /* 0x000ee2000c2e1900 */
[----:B0-----:R-:W-:-:S02]  /*0280*/  IMAD.MOV.U32 R14, RZ, RZ, 0x3e800000 ;  /* 0x3e800000ff0e7424 */ /* 0x001fc400078e00ff */
[----:B--2---:R-:W-:Y:S01]  /*0290*/  FADD R4, R4, 9.9999997473787516356e-06 ;  /* 0x3727c5ac04047421 */ /* 0x004fe20000000000 */
[----:B------:R-:W-:-:S03]  /*02a0*/  FADD R5, R5, 9.9999997473787516356e-06 ;  /* 0x3727c5ac05057421 */ /* 0x000fc60000000000 */
[----:B-1----:R-:W0:Y:S08]  /*02b0*/  MUFU.SQRT R12, R4 ;  /* 0x00000004000c7308 */ /* 0x002e300000002000 */
[----:B------:R1:W2:Y:S01]  /*02c0*/  MUFU.SQRT R13, R5 ;  /* 0x00000005000d7308 */ /* 0x0002a20000002000 */
[C---:B0-----:R-:W-:Y:S02]  /*02d0*/  FSETP.GT.AND P1, PT, R12.reuse, 8.50705917302346158658e+37, PT ;  /* 0x7e8000000c00780b */ /* 0x041fe40003f24000 */
[----:B------:R-:W-:Y:S01]  /*02e0*/  FSETP.GEU.AND P3, PT, R12, 1.175494350822287508e-38, PT ;  /* 0x008000000c00780b */ /* 0x000fe20003f6e000 */
[----:B-1----:R-:W0:Y:S01]  /*02f0*/  LDC.64 R4, c[0x0][0x238] ;  /* 0x00008e00ff047b82 */ /* 0x002e220000000a00 */
[----:B--2---:R-:W-:-:S02]  /*0300*/  FSETP.GT.AND P2, PT, R13, 8.50705917302346158658e+37, PT ;  /* 0x7e8000000d00780b */ /* 0x004fc40003f44000 */
[----:B------:R-:W-:-:S07]  /*0310*/  FSETP.GEU.AND P4, PT, R13, 1.175494350822287508e-38, PT ;  /* 0x008000000d00780b */ /* 0x000fce0003f8e000 */
[----:B------:R-:W-:-:S04]  /*0320*/  @P1 FMUL R12, R12, 0.25 ;  /* 0x3e8000000c0c1820 */ /* 0x000fc80000400000 */
[----:B------:R-:W-:Y:S01]  /*0330*/  @!P3 FMUL R12, R12, 16777216 ;  /* 0x4b8000000c0cb820 */ /* 0x000fe20000400000 */
[----:B------:R-:W-:-:S04]  /*0340*/  @P2 FMUL R13, R13, 0.25 ;  /* 0x3e8000000d0d2820 */ /* 0x000fc80000400000 */
[----:B------:R-:W-:Y:S01]  /*0350*/  @!P4 FMUL R13, R13, 16777216 ;  /* 0x4b8000000d0dc820 */ /* 0x000fe20000400000 */
[----:B------:R-:W1:Y:S01]  /*0360*/  MUFU.RCP R12, R12 ;  /* 0x0000000c000c7308 */ /* 0x000e620000001000 */
[----:B------:R-:W-:-:S07]  /*0370*/  FSEL R15, R14, 1, P1 ;  /* 0x3f8000000e0f7808 */ /* 0x000fce0000800000 */
[----:B------:R-:W2:Y:S01]  /*0380*/  MUFU.RCP R13, R13 ;  /* 0x0000000d000d7308 */ /* 0x000ea20000001000 */
[----:B------:R-:W-:Y:S01]  /*0390*/  FSEL R14, R14, 1, P2 ;  /* 0x3f8000000e0e7808 */ /* 0x000fe20001000000 */
[----:B------:R-:W-:-:S04]  /*03a0*/  @!P3 FMUL R15, R15, 16777216 ;  /* 0x4b8000000f0fb820 */ /* 0x000fc80000400000 */
[----:B------:R-:W-:Y:S01]  /*03b0*/  @!P4 FMUL R14, R14, 16777216 ;  /* 0x4b8000000e0ec820 */ /* 0x000fe20000400000 */
[----:B----4-:R-:W-:Y:S01]  /*03c0*/  FADD R2, -R7, R2 ;  /* 0x0000000207027221 */ /* 0x010fe20000000100 */
[----:B---3--:R-:W-:Y:S01]  /*03d0*/  FADD R3, -R6, R3 ;  /* 0x0000000306037221 */ /* 0x008fe20000000100 */
[----:B-1----:R-:W-:Y:S01]  /*03e0*/  FMUL R15, R12, R15 ;  /* 0x0000000f0c0f7220 */ /* 0x002fe20000400000 */
[----:B--2---:R-:W-:-:S03]  /*03f0*/  FMUL R14, R13, R14 ;  /* 0x0000000e0d0e7220 */ /* 0x004fc60000400000 */
[----:B------:R-:W-:Y:S01]  /*0400*/  FMUL R2, R2, R15 ;  /* 0x0000000f02027220 */ /* 0x000fe20000400000 */
[----:B------:R-:W-:-:S03]  /*0410*/  FMUL R3, R3, R14 ;  /* 0x0000000e03037220 */ /* 0x000fc60000400000 */
[----:B-----5:R-:W-:Y:S01]  /*0420*/  FFMA R2, R2, R10, R9 ;  /* 0x0000000a02027223 */ /* 0x020fe20000000009 */
[----:B------:R-:W-:-:S04]  /*0430*/  FFMA R3, R3, R11, R8 ;  /* 0x0000000b03037223 */ /* 0x000fc80000000008 */
[----:B------:R-:W-:Y:S02]  /*0440*/  FSETP.GEU.AND P1, PT, R2, RZ, PT ;  /* 0x000000ff0200720b */ /* 0x000fe40003f2e000 */
[C---:B------:R-:W-:Y:S01]  /*0450*/  FSETP.GEU.AND P2, PT, R3.reuse, RZ, PT ;  /* 0x000000ff0300720b */ /* 0x040fe20003f4e000 */
[----:B0-----:R-:W-:Y:S01]  /*0460*/  IMAD.WIDE R4, R0, 0x4, R4 ;  /* 0x0000000400047825 */ /* 0x001fe200078e0204 */
[----:B------:R-:W-:Y:S02]  /*0470*/  FSEL R2, R2, RZ, P1 ;  /* 0x000000ff02027208 */ /* 0x000fe40000800000 */
[----:B------:R-:W-:Y:S01]  /*0480*/  FSEL R3, R3, RZ, P2 ;  /* 0x000000ff03037208 */ /* 0x000fe20001000000 */
[----:B------:R-:W-:Y:S08]  /*0490*/  @P0 EXIT ;  /* 0x000000000000094d */ /* 0x000ff00003800000 */
[----:B------:R-:W-:Y:S01]  /*04a0*/  STG.E.64 desc[UR4][R4.64], R2 ;  /* 0x0000000204007986 */ /* 0x000fe2000c101b04 */
[----:B------:R-:W-:Y:S05]  /*04b0*/  EXIT ;  /* 0x000000000000794d */ /* 0x000fea0003800000 */
.L_x_0:
[----:B------:R-:W-:-:S00]  /*04c0*/  BRA `(.L_x_0) ;  /* 0xfffffffc00fc7947 */ /* 0x000fc0000383ffff */
[----:B------:R-:W-:-:S00]  /*04d0*/  NOP ;  /* 0x0000000000007918 */ /* 0x000fc00000000000 */
        /* <DEDUP_REMOVED lines=10> */
.L_x_1:


//--------------------- .nv.global.init           --------------------------
	.section	.nv.global.init,"aw",@progbits
.nv.global.init:
	.type		_$_str,@object
	.size		_$_str,(_$_str_$_2 - _$_str)
_$_str:
        /*0000*/ 	.byte	0x5f, 0x5f, 0x43, 0x55, 0x44, 0x41, 0x5f, 0x46, 0x54, 0x5a, 0x00
	.type		_$_str_$_2,@object
	.size		_$_str_$_2,(.L_1 - _$_str_$_2)
_$_str_$_2:
        /*000b*/ 	.byte	0x5f, 0x5f, 0x43, 0x55, 0x44, 0x41, 0x5f, 0x50, 0x52, 0x45, 0x43, 0x5f, 0x53, 0x51, 0x52, 0x54
        /*001b*/ 	.byte	0x00
.L_1:


//--------------------- .nv.constant0.triton_poi_fused__native_batch_norm_legit_no_training_relu_89 --------------------------
	.section	.nv.constant0.triton_poi_fused__native_batch_norm_legit_no_training_relu_89,"a",@progbits
	.sectionflags	@""
	.align	4
.nv.constant0.triton_poi_fused__native_batch_norm_legit_no_training_relu_89:
	.zero		580
